	.headerflags	@"EF_CUDA_TEXMODE_UNIFIED EF_CUDA_64BIT_ADDRESS EF_CUDA_ACCELERATORS EF_CUDA_SM90 EF_CUDA_VIRTUAL_SM(EF_CUDA_SM90)"
	.elftype	@"ET_EXEC"


//--------------------- .nv.info                  --------------------------
	.section	.nv.info,"",@"SHT_CUDA_INFO"
	.align	4


	//----- nvinfo : EIATTR_REGCOUNT
	.align		4
        /*0000*/ 	.byte	0x04, 0x2f
        /*0002*/ 	.short	(.L_1 - .L_0)
	.align		4
.L_0:
        /*0004*/ 	.word	index@(triton_poi_fused_add_clamp_27)
        /*0008*/ 	.word	0x00000008


	//----- nvinfo : EIATTR_MIN_STACK_SIZE
	.align		4
.L_1:
        /*000c*/ 	.byte	0x04, 0x12
        /*000e*/ 	.short	(.L_3 - .L_2)
	.align		4
.L_2:
        /*0010*/ 	.word	index@(triton_poi_fused_add_clamp_27)
        /*0014*/ 	.word	0x00000000


	//----- nvinfo : EIATTR_FRAME_SIZE
	.align		4
.L_3:
        /*0018*/ 	.byte	0x04, 0x11
        /*001a*/ 	.short	(.L_5 - .L_4)
	.align		4
.L_4:
        /*001c*/ 	.word	index@(triton_poi_fused_add_clamp_27)
        /*0020*/ 	.word	0x00000000


	//----- nvinfo : EIATTR_MIN_STACK_SIZE
	.align		4
.L_5:
        /*0024*/ 	.byte	0x04, 0x12
        /*0026*/ 	.short	(.L_7 - .L_6)
	.align		4
.L_6:
        /*0028*/ 	.word	index@(triton_poi_fused_add_clamp_27)
        /*002c*/ 	.word	0x00000000
.L_7:


//--------------------- .nv.info.triton_poi_fused_add_clamp_27 --------------------------
	.section	.nv.info.triton_poi_fused_add_clamp_27,"",@"SHT_CUDA_INFO"
	.sectionflags	@""
	.align	4


	//----- nvinfo : EIATTR_CUDA_API_VERSION
	.align		4
        /*0000*/ 	.byte	0x04, 0x37
        /*0002*/ 	.short	(.L_9 - .L_8)
.L_8:
        /*0004*/ 	.word	0x0000007c


	//----- nvinfo : EIATTR_KPARAM_INFO
	.align		4
.L_9:
        /*0008*/ 	.byte	0x04, 0x17
        /*000a*/ 	.short	(.L_11 - .L_10)
.L_10:
        /*000c*/ 	.word	0x00000000
        /*0010*/ 	.short	0x0001
        /*0012*/ 	.short	0x0008
        /*0014*/ 	.byte	0x00, 0xf0, 0x11, 0x00


	//----- nvinfo : EIATTR_KPARAM_INFO
	.align		4
.L_11:
        /*0018*/ 	.byte	0x04, 0x17
        /*001a*/ 	.short	(.L_13 - .L_12)
.L_12:
        /*001c*/ 	.word	0x00000000
        /*0020*/ 	.short	0x0000
        /*0022*/ 	.short	0x0000
        /*0024*/ 	.byte	0x00, 0xf4, 0x21, 0x00


	//----- nvinfo : EIATTR_SPARSE_MMA_MASK
	.align		4
.L_13:
        /*0028*/ 	.byte	0x03, 0x50
        /*002a*/ 	.short	0x0000


	//----- nvinfo : EIATTR_MAXREG_COUNT
	.align		4
        /*002c*/ 	.byte	0x03, 0x1b
        /*002e*/ 	.short	0x00ff


	//----- nvinfo : EIATTR_EXIT_INSTR_OFFSETS
	.align		4
        /*0030*/ 	.byte	0x04, 0x1c
        /*0032*/ 	.short	(.L_15 - .L_14)


	//   ....[0]....
.L_14:
        /*0034*/ 	.word	0x00000120


	//   ....[1]....
        /*0038*/ 	.word	0x00000150


	//----- nvinfo : EIATTR_REQNTID
	.align		4
.L_15:
        /*003c*/ 	.byte	0x04, 0x10
        /*003e*/ 	.short	(.L_17 - .L_16)
.L_16:
        /*0040*/ 	.word	0x00000020
        /*0044*/ 	.word	0x00000001
        /*0048*/ 	.word	0x00000001


	//----- nvinfo : EIATTR_CBANK_PARAM_SIZE
	.align		4
.L_17:
        /*004c*/ 	.byte	0x03, 0x19
        /*004e*/ 	.short	0x000c


	//----- nvinfo : EIATTR_PARAM_CBANK
	.align		4
        /*0050*/ 	.byte	0x04, 0x0a
        /*0052*/ 	.short	(.L_19 - .L_18)
	.align		4
.L_18:
        /*0054*/ 	.word	index@(.nv.constant0.triton_poi_fused_add_clamp_27)
        /*0058*/ 	.short	0x0210
        /*005a*/ 	.short	0x000c


	//----- nvinfo : EIATTR_SW_WAR
	.align		4
.L_19:
        /*005c*/ 	.byte	0x04, 0x36
        /*005e*/ 	.short	(.L_21 - .L_20)
.L_20:
        /*0060*/ 	.word	0x00000008
.L_21:


//--------------------- .nv.callgraph             --------------------------
	.section	.nv.callgraph,"",@"SHT_CUDA_CALLGRAPH"
	.align	4
	.sectionentsize	8
	.align		4
        /*0000*/ 	.word	0x00000000
	.align		4
        /*0004*/ 	.word	0xffffffff
	.align		4
        /*0008*/ 	.word	0x00000000
	.align		4
        /*000c*/ 	.word	0xfffffffe
	.align		4
        /*0010*/ 	.word	0x00000000
	.align		4
        /*0014*/ 	.word	0xfffffffd
	.align		4
        /*0018*/ 	.word	0x00000000
	.align		4
        /*001c*/ 	.word	0xfffffffc


//--------------------- .text.triton_poi_fused_add_clamp_27 --------------------------
	.section	.text.triton_poi_fused_add_clamp_27,"ax",@progbits
	.align	128
        .global         triton_poi_fused_add_clamp_27
        .type           triton_poi_fused_add_clamp_27,@function
        .size           triton_poi_fused_add_clamp_27,(.L_x_1 - triton_poi_fused_add_clamp_27)
        .other          triton_poi_fused_add_clamp_27,@"STO_CUDA_ENTRY STV_DEFAULT"
triton_poi_fused_add_clamp_27:
.text.triton_poi_fused_add_clamp_27:
[----:B------:R-:W0:Y:S02]  /*0000*/  LDC R1, c[0x0][0x28] ;  /* 0x00000a00ff017b82 */ /* 0x000e240000000800 */
[----:B------:R-:W1:Y:S01]  /*0010*/  S2R R2, SR_TID.X ;  /* 0x0000000000027919 */ /* 0x000e620000002100 */
[----:B------:R-:W-:Y:S01]  /*0020*/  IMAD.MOV.U32 R5, RZ, RZ, 0x3f000000 ;  /* 0x3f000000ff057424 */ /* 0x000fe200078e00ff */
[----:B------:R-:W2:Y:S01]  /*0030*/  S2R R3, SR_CTAID.X ;  /* 0x0000000000037919 */ /* 0x000ea20000002500 */
[C---:B-1----:R-:W-:Y:S02]  /*0040*/  LOP3.LUT R0, R2.reuse, 0xf, RZ, 0xc0, !PT ;  /* 0x0000000f02007812 */ /* 0x042fe400078ec0ff */
[----:B------:R-:W-:-:S03]  /*0050*/  LOP3.LUT P0, RZ, R2, 0x10, RZ, 0xc0, !PT ;  /* 0x0000001002ff7812 */ /* 0x000fc6000780c0ff */
[----:B--2---:R-:W-:-:S05]  /*0060*/  IMAD R3, R3, 0x10, R0 ;  /* 0x0000001003037824 */ /* 0x004fca00078e0200 */
[----:B------:R-:W-:Y:S02]  /*0070*/  I2FP.F32.S32 R0, R3 ;  /* 0x0000000300007245 */ /* 0x000fe40000201400 */
[----:B------:R-:W-:-:S03]  /*0080*/  ISETP.LT.AND P0, PT, R3, 0x10, !P0 ;  /* 0x000000100300780c */ /* 0x000fc60004701270 */
[----:B------:R-:W-:-:S04]  /*0090*/  FADD R0, R0, 0.5 ;  /* 0x3f00000000007421 */ /* 0x000fc80000000000 */
[----:B------:R-:W-:Y:S02]  /*00a0*/  FFMA R0, R0, R5, -0.5 ;  /* 0xbf00000000007423 */ /* 0x000fe40000000005 */
[----:B------:R-:W1:Y:S03]  /*00b0*/  LDC.64 R4, c[0x0][0x210] ;  /* 0x00008400ff047b82 */ /* 0x000e660000000a00 */
[----:B------:R-:W-:-:S06]  /*00c0*/  FMNMX R0, RZ, R0, !PT ;  /* 0x00000000ff007209 */ /* 0x000fcc0007800000 */
[----:B------:R-:W2:Y:S02]  /*00d0*/  F2I.TRUNC.NTZ R0, R0 ;  /* 0x0000000000007305 */ /* 0x000ea4000020f100 */
[----:B--2---:R-:W-:Y:S01]  /*00e0*/  VIMNMX R2, R0, 0x6, PT ;  /* 0x0000000600027848 */ /* 0x004fe20003fe0100 */
[----:B-1----:R-:W-:-:S04]  /*00f0*/  IMAD.WIDE R4, R3, 0x8, R4 ;  /* 0x0000000803047825 */ /* 0x002fc800078e0204 */
[----:B------:R-:W-:-:S05]  /*0100*/  VIADD R2, R2, 0x1 ;  /* 0x0000000102027836 */ /* 0x000fca0000000000 */
[----:B------:R-:W-:Y:S01]  /*0110*/  SHF.R.S32.HI R3, RZ, 0x1f, R2 ;  /* 0x0000001fff037819 */ /* 0x000fe20000011402 */
[----:B------:R-:W-:Y:S06]  /*0120*/  @!P0 EXIT ;  /* 0x000000000000894d */ /* 0x000fec0003800000 */
[----:B------:R-:W-:Y:S02]  /*0130*/  ULDC.64 UR4, c[0x0][0x208] ;  /* 0x0000820000047ab9 */ /* 0x000fe40000000a00 */
[----:B------:R-:W-:Y:S01]  /*0140*/  STG.E.64 desc[UR4][R4.64], R2 ;  /* 0x0000000204007986 */ /* 0x000fe2000c101b04 */
[----:B------:R-:W-:Y:S05]  /*0150*/  EXIT ;  /* 0x000000000000794d */ /* 0x000fea0003800000 */
.L_x_0:
[----:B------:R-:W-:-:S00]  /*0160*/  BRA `(.L_x_0) ;  /* 0xfffffffc00fc7947 */ /* 0x000fc0000383ffff */
[----:B------:R-:W-:-:S00]  /*0170*/  NOP ;  /* 0x0000000000007918 */ /* 0x000fc00000000000 */
        /* <DEDUP_REMOVED lines=8> */
.L_x_1:


//--------------------- .nv.constant0.triton_poi_fused_add_clamp_27 --------------------------
	.section	.nv.constant0.triton_poi_fused_add_clamp_27,"a",@progbits
	.sectionflags	@""
	.align	4
.nv.constant0.triton_poi_fused_add_clamp_27:
	.zero		540
